//
// Generated by NVIDIA NVVM Compiler
//
// Compiler Build ID: CL-36424714
// Cuda compilation tools, release 13.0, V13.0.88
// Based on NVVM 20.0.0
//

.version 9.0
.target sm_100
.address_size 64

	// .globl	_Z6simplev
.extern .func  (.param .b32 func_retval0) vprintf
(
	.param .b64 vprintf_param_0,
	.param .b64 vprintf_param_1
)
;
.global .align 1 .b8 $str[16] = {116, 104, 105, 115, 32, 105, 115, 32, 97, 32, 116, 101, 115, 116, 10};

.visible .entry _Z6simplev()
{
	.reg .b32 	%r<3>;
	.reg .b64 	%rd<3>;

	mov.u64 	%rd1, $str;
	cvta.global.u64 	%rd2, %rd1;
	{ // callseq 0, 0
	.param .b64 param0;
	st.param.b64 	[param0], %rd2;
	.param .b64 param1;
	st.param.b64 	[param1], 0;
	.param .b32 retval0;
	call.uni (retval0), 
	vprintf, 
	(
	param0, 
	param1
	);
	ld.param.b32 	%r1, [retval0];
	} // callseq 0
	ret;

}


// ===== COMPILED SASS (sm_100) =====

	.target	sm_100

	.elftype	@"ET_EXEC"


//--------------------- .note.nv.tkinfo           --------------------------
	.section	.note.nv.tkinfo,"",@"SHT_NOTE"
	.sectionflags	@"SHF_NOTE_NV_TKINFO"
	.tkinfo
        /*0018*/ 	.word	0x00000002
        /*0030*/ 	.string	""
        /*0030*/ 	.string	"ptxas"
        /*0030*/ 	.string	"Cuda compilation tools, release 13.0, V13.0.88"
        /*0030*/ 	.string	"Build cuda_13.0.r13.0/compiler.36424714_0"
        /*0030*/ 	.string	"-arch sm_100 -m 64 "



//--------------------- .note.nv.cuinfo           --------------------------
	.section	.note.nv.cuinfo,"",@"SHT_NOTE"
	.sectionflags	@"SHF_NOTE_NV_CUINFO"
        /*0018*/ 	.short	0x0002
        /*001a*/ 	.short	0x0064
        /*001c*/ 	.short	0x0082
	.zero		2


//--------------------- .nv.info                  --------------------------
	.section	.nv.info,"",@"SHT_CUDA_INFO"
	.align	4


	//----- nvinfo : EIATTR_REGCOUNT
	.align		4
        /*0000*/ 	.byte	0x04, 0x2f
        /*0002*/ 	.short	(.L_2 - .L_1)
	.align		4
.L_1:
        /*0004*/ 	.word	index@(_Z6simplev)
        /*0008*/ 	.word	0x00000018


	//----- nvinfo : EIATTR_FRAME_SIZE
	.align		4
.L_2:
        /*000c*/ 	.byte	0x04, 0x11
        /*000e*/ 	.short	(.L_4 - .L_3)
	.align		4
.L_3:
        /*0010*/ 	.word	index@(_Z6simplev)
        /*0014*/ 	.word	0x00000000


	//----- nvinfo : EIATTR_MIN_STACK_SIZE
	.align		4
.L_4:
        /*0018*/ 	.byte	0x04, 0x12
        /*001a*/ 	.short	(.L_6 - .L_5)
	.align		4
.L_5:
        /*001c*/ 	.word	index@(_Z6simplev)
        /*0020*/ 	.word	0x00000000
.L_6:


//--------------------- .nv.compat                --------------------------
	.section	.nv.compat,"",@"SHT_CUDA_COMPAT_INFO"
	.align	4
        /*0000*/ 	.byte	0x02, 0x09, 0x00, 0x00, 0x02, 0x02, 0x01, 0x00, 0x02, 0x05, 0x05, 0x00, 0x03, 0x07, 0x01, 0x01
        /*0010*/ 	.byte	0x02, 0x03, 0x00, 0x00, 0x02, 0x06, 0x01, 0x00, 0x04, 0x0b, 0x08, 0x00, 0x09, 0x00, 0x00, 0x00
        /*0020*/ 	.byte	0x00, 0x00, 0x00, 0x00


//--------------------- .nv.info._Z6simplev       --------------------------
	.section	.nv.info._Z6simplev,"",@"SHT_CUDA_INFO"
	.sectionflags	@""
	.align	4


	//----- nvinfo : EIATTR_CUDA_API_VERSION
	.align		4
        /*0000*/ 	.byte	0x04, 0x37
        /*0002*/ 	.short	(.L_8 - .L_7)
.L_7:
        /*0004*/ 	.word	0x00000082


	//----- nvinfo : EIATTR_SPARSE_MMA_MASK
	.align		4
.L_8:
        /*0008*/ 	.byte	0x03, 0x50
        /*000a*/ 	.short	0x0000


	//----- nvinfo : EIATTR_MAXREG_COUNT
	.align		4
        /*000c*/ 	.byte	0x03, 0x1b
        /*000e*/ 	.short	0x00ff


	//----- nvinfo : EIATTR_EXTERNS
	.align		4
        /*0010*/ 	.byte	0x04, 0x0f
        /*0012*/ 	.short	(.L_10 - .L_9)


	//   ....[0]....
	.align		4
.L_9:
        /*0014*/ 	.word	index@(vprintf)


	//----- nvinfo : EIATTR_MERCURY_ISA_VERSION
	.align		4
.L_10:
        /*0018*/ 	.byte	0x03, 0x5f
        /*001a*/ 	.short	0x0101


	//----- nvinfo : EIATTR_VRC_CTA_INIT_COUNT
	.align		4
        /*001c*/ 	.byte	0x02, 0x4a
	.zero		1
	.zero		1


	//----- nvinfo : EIATTR_SYSCALL_OFFSETS
	.align		4
        /*0020*/ 	.byte	0x04, 0x46
        /*0022*/ 	.short	(.L_12 - .L_11)


	//   ....[0]....
.L_11:
        /*0024*/ 	.word	0x00000080


	//----- nvinfo : EIATTR_EXIT_INSTR_OFFSETS
	.align		4
.L_12:
        /*0028*/ 	.byte	0x04, 0x1c
        /*002a*/ 	.short	(.L_14 - .L_13)


	//   ....[0]....
.L_13:
        /*002c*/ 	.word	0x00000090


	//----- nvinfo : EIATTR_SW_WAR
	.align		4
.L_14:
        /*0030*/ 	.byte	0x04, 0x36
        /*0032*/ 	.short	(.L_16 - .L_15)
.L_15:
        /*0034*/ 	.word	0x00000008
.L_16:


//--------------------- .nv.callgraph             --------------------------
	.section	.nv.callgraph,"",@"SHT_CUDA_CALLGRAPH"
	.align	4
	.sectionentsize	8
	.align		4
        /*0000*/ 	.word	0x00000000
	.align		4
        /*0004*/ 	.word	0xffffffff
	.align		4
        /*0008*/ 	.word	index@(_Z6simplev)
	.align		4
        /*000c*/ 	.word	index@(vprintf)
	.align		4
        /*0010*/ 	.word	0x00000000
	.align		4
        /*0014*/ 	.word	0xfffffffe
	.align		4
        /*0018*/ 	.word	0x00000000
	.align		4
        /*001c*/ 	.word	0xfffffffd
	.align		4
        /*0020*/ 	.word	0x00000000
	.align		4
        /*0024*/ 	.word	0xfffffffc


//--------------------- .nv.constant4             --------------------------
	.section	.nv.constant4,"a",@progbits
	.align	8
	.align		8
.nv.constant4:
        /*0000*/ 	.dword	vprintf
	.align		8
        /*0008*/ 	.dword	$str


//--------------------- .text._Z6simplev          --------------------------
	.section	.text._Z6simplev,"ax",@progbits
	.align	128
        .global         _Z6simplev
        .type           _Z6simplev,@function
        .size           _Z6simplev,(.L_x_2 - _Z6simplev)
        .other          _Z6simplev,@"STO_CUDA_ENTRY STV_DEFAULT"
_Z6simplev:
.text._Z6simplev:
[----:B------:R-:W0:Y:S01]  /*0000*/  LDC R1, c[0x0][0x37c] ;  /* 0x0000df00ff017b82 */ /* 0x000e220000000800 */
[----:B------:R-:W-:Y:S01]  /*0010*/  MOV R0, 0x0 ;  /* 0x0000000000007802 */ /* 0x000fe20000000f00 */
[----:B------:R-:W1:Y:S01]  /*0020*/  LDCU.64 UR4, c[0x4][0x8] ;  /* 0x01000100ff0477ac */ /* 0x000e620008000a00 */
[----:B------:R-:W-:-:S05]  /*0030*/  CS2R R6, SRZ ;  /* 0x0000000000067805 */ /* 0x000fca000001ff00 */
[----:B------:R2:W3:Y:S01]  /*0040*/  LDC.64 R2, c[0x4][R0] ;  /* 0x0100000000027b82 */ /* 0x0004e20000000a00 */
[----:B-1----:R-:W-:Y:S02]  /*0050*/  IMAD.U32 R4, RZ, RZ, UR4 ;  /* 0x00000004ff047e24 */ /* 0x002fe4000f8e00ff */
[----:B--2---:R-:W-:-:S07]  /*0060*/  IMAD.U32 R5, RZ, RZ, UR5 ;  /* 0x00000005ff057e24 */ /* 0x004fce000f8e00ff */
[----:B------:R-:W-:-:S07]  /*0070*/  LEPC R20, `(.L_x_0) ;  /* 0x000000001014794e */ /* 0x000fce0000000000 */
[----:B0--3--:R-:W-:Y:S05]  /*0080*/  CALL.ABS.NOINC R2 ;  /* 0x0000000002007343 */ /* 0x009fea0003c00000 */
.L_x_0:
[----:B------:R-:W-:Y:S05]  /*0090*/  EXIT ;  /* 0x000000000000794d */ /* 0x000fea0003800000 */
.L_x_1:
[----:B------:R-:W-:-:S00]  /*00a0*/  BRA `(.L_x_1) ;  /* 0xfffffffc00fc7947 */ /* 0x000fc0000383ffff */
[----:B------:R-:W-:-:S00]  /*00b0*/  NOP ;  /* 0x0000000000007918 */ /* 0x000fc00000000000 */
        /* <DEDUP_REMOVED lines=12> */
.L_x_2:


//--------------------- .nv.global.init           --------------------------
	.section	.nv.global.init,"aw",@progbits
.nv.global.init:
	.type		$str,@object
	.size		$str,(.L_0 - $str)
$str:
        /*0000*/ 	.byte	0x74, 0x68, 0x69, 0x73, 0x20, 0x69, 0x73, 0x20, 0x61, 0x20, 0x74, 0x65, 0x73, 0x74, 0x0a, 0x00
.L_0:


//--------------------- .nv.shared.reserved.0     --------------------------
	.section	.nv.shared.reserved.0,"aw",@nobits
	.weak		__nv_reservedSMEM_offset_0_alias
	.size		__nv_reservedSMEM_offset_0_alias, 0, 64
	.other		__nv_reservedSMEM_offset_0_alias,@"STO_CUDA_RESERVED_SHARED STV_DEFAULT"
__nv_reservedSMEM_offset_0_alias:
	.zero		0
	.zero		64


//--------------------- .nv.constant0._Z6simplev  --------------------------
	.section	.nv.constant0._Z6simplev,"a",@progbits
	.sectionflags	@""
	.align	4
.nv.constant0._Z6simplev:
	.zero		896


//--------------------- SYMBOLS --------------------------

	.type		.nv.reservedSmem.offset0,@object
	.size		.nv.reservedSmem.offset0,0x4
	.type		vprintf,@function
